	.headerflags	@"EF_CUDA_TEXMODE_UNIFIED EF_CUDA_64BIT_ADDRESS EF_CUDA_ACCELERATORS EF_CUDA_SM90 EF_CUDA_VIRTUAL_SM(EF_CUDA_SM90)"
	.elftype	@"ET_EXEC"


//--------------------- .nv.info                  --------------------------
	.section	.nv.info,"",@"SHT_CUDA_INFO"
	.align	4


	//----- nvinfo : EIATTR_REGCOUNT
	.align		4
        /*0000*/ 	.byte	0x04, 0x2f
        /*0002*/ 	.short	(.L_1 - .L_0)
	.align		4
.L_0:
        /*0004*/ 	.word	index@(triton_poi_fused_0)
        /*0008*/ 	.word	0x0000001e


	//----- nvinfo : EIATTR_MIN_STACK_SIZE
	.align		4
.L_1:
        /*000c*/ 	.byte	0x04, 0x12
        /*000e*/ 	.short	(.L_3 - .L_2)
	.align		4
.L_2:
        /*0010*/ 	.word	index@(triton_poi_fused_0)
        /*0014*/ 	.word	0x00000000


	//----- nvinfo : EIATTR_FRAME_SIZE
	.align		4
.L_3:
        /*0018*/ 	.byte	0x04, 0x11
        /*001a*/ 	.short	(.L_5 - .L_4)
	.align		4
.L_4:
        /*001c*/ 	.word	index@(triton_poi_fused_0)
        /*0020*/ 	.word	0x00000000


	//----- nvinfo : EIATTR_MIN_STACK_SIZE
	.align		4
.L_5:
        /*0024*/ 	.byte	0x04, 0x12
        /*0026*/ 	.short	(.L_7 - .L_6)
	.align		4
.L_6:
        /*0028*/ 	.word	index@(triton_poi_fused_0)
        /*002c*/ 	.word	0x00000000
.L_7:


//--------------------- .nv.info.triton_poi_fused_0 --------------------------
	.section	.nv.info.triton_poi_fused_0,"",@"SHT_CUDA_INFO"
	.sectionflags	@""
	.align	4


	//----- nvinfo : EIATTR_CUDA_API_VERSION
	.align		4
        /*0000*/ 	.byte	0x04, 0x37
        /*0002*/ 	.short	(.L_9 - .L_8)
.L_8:
        /*0004*/ 	.word	0x0000007c


	//----- nvinfo : EIATTR_KPARAM_INFO
	.align		4
.L_9:
        /*0008*/ 	.byte	0x04, 0x17
        /*000a*/ 	.short	(.L_11 - .L_10)
.L_10:
        /*000c*/ 	.word	0x00000000
        /*0010*/ 	.short	0x0003
        /*0012*/ 	.short	0x0014
        /*0014*/ 	.byte	0x00, 0xf0, 0x11, 0x00


	//----- nvinfo : EIATTR_KPARAM_INFO
	.align		4
.L_11:
        /*0018*/ 	.byte	0x04, 0x17
        /*001a*/ 	.short	(.L_13 - .L_12)
.L_12:
        /*001c*/ 	.word	0x00000000
        /*0020*/ 	.short	0x0002
        /*0022*/ 	.short	0x0010
        /*0024*/ 	.byte	0x00, 0xf0, 0x11, 0x00


	//----- nvinfo : EIATTR_KPARAM_INFO
	.align		4
.L_13:
        /*0028*/ 	.byte	0x04, 0x17
        /*002a*/ 	.short	(.L_15 - .L_14)
.L_14:
        /*002c*/ 	.word	0x00000000
        /*0030*/ 	.short	0x0001
        /*0032*/ 	.short	0x0008
        /*0034*/ 	.byte	0x00, 0xf4, 0x21, 0x00


	//----- nvinfo : EIATTR_KPARAM_INFO
	.align		4
.L_15:
        /*0038*/ 	.byte	0x04, 0x17
        /*003a*/ 	.short	(.L_17 - .L_16)
.L_16:
        /*003c*/ 	.word	0x00000000
        /*0040*/ 	.short	0x0000
        /*0042*/ 	.short	0x0000
        /*0044*/ 	.byte	0x00, 0xf4, 0x21, 0x00


	//----- nvinfo : EIATTR_SPARSE_MMA_MASK
	.align		4
.L_17:
        /*0048*/ 	.byte	0x03, 0x50
        /*004a*/ 	.short	0x0000


	//----- nvinfo : EIATTR_MAXREG_COUNT
	.align		4
        /*004c*/ 	.byte	0x03, 0x1b
        /*004e*/ 	.short	0x00ff


	//----- nvinfo : EIATTR_EXIT_INSTR_OFFSETS
	.align		4
        /*0050*/ 	.byte	0x04, 0x1c
        /*0052*/ 	.short	(.L_19 - .L_18)


	//   ....[0]....
.L_18:
        /*0054*/ 	.word	0x000006c0


	//   ....[1]....
        /*0058*/ 	.word	0x00000710


	//----- nvinfo : EIATTR_REQNTID
	.align		4
.L_19:
        /*005c*/ 	.byte	0x04, 0x10
        /*005e*/ 	.short	(.L_21 - .L_20)
.L_20:
        /*0060*/ 	.word	0x00000080
        /*0064*/ 	.word	0x00000001
        /*0068*/ 	.word	0x00000001


	//----- nvinfo : EIATTR_CBANK_PARAM_SIZE
	.align		4
.L_21:
        /*006c*/ 	.byte	0x03, 0x19
        /*006e*/ 	.short	0x0018


	//----- nvinfo : EIATTR_PARAM_CBANK
	.align		4
        /*0070*/ 	.byte	0x04, 0x0a
        /*0072*/ 	.short	(.L_23 - .L_22)
	.align		4
.L_22:
        /*0074*/ 	.word	index@(.nv.constant0.triton_poi_fused_0)
        /*0078*/ 	.short	0x0210
        /*007a*/ 	.short	0x0018


	//----- nvinfo : EIATTR_SW_WAR
	.align		4
.L_23:
        /*007c*/ 	.byte	0x04, 0x36
        /*007e*/ 	.short	(.L_25 - .L_24)
.L_24:
        /*0080*/ 	.word	0x00000008
.L_25:


//--------------------- .nv.callgraph             --------------------------
	.section	.nv.callgraph,"",@"SHT_CUDA_CALLGRAPH"
	.align	4
	.sectionentsize	8
	.align		4
        /*0000*/ 	.word	0x00000000
	.align		4
        /*0004*/ 	.word	0xffffffff
	.align		4
        /*0008*/ 	.word	0x00000000
	.align		4
        /*000c*/ 	.word	0xfffffffe
	.align		4
        /*0010*/ 	.word	0x00000000
	.align		4
        /*0014*/ 	.word	0xfffffffd
	.align		4
        /*0018*/ 	.word	0x00000000
	.align		4
        /*001c*/ 	.word	0xfffffffc


//--------------------- .text.triton_poi_fused_0  --------------------------
	.section	.text.triton_poi_fused_0,"ax",@progbits
	.sectionflags	@"SHF_BARRIERS=1"
	.align	128
        .global         triton_poi_fused_0
        .type           triton_poi_fused_0,@function
        .size           triton_poi_fused_0,(.L_x_1 - triton_poi_fused_0)
        .other          triton_poi_fused_0,@"STO_CUDA_ENTRY STV_DEFAULT"
triton_poi_fused_0:
.text.triton_poi_fused_0:
[----:B------:R-:W0:Y:S01]  /*0000*/  LDC R1, c[0x0][0x28] ;  /* 0x00000a00ff017b82 */ /* 0x000e220000000800 */
[----:B------:R-:W1:Y:S07]  /*0010*/  S2R R19, SR_CTAID.Z ;  /* 0x0000000000137919 */ /* 0x000e6e0000002700 */
[----:B------:R-:W1:Y:S01]  /*0020*/  S2UR UR4, SR_CTAID.Y ;  /* 0x00000000000479c3 */ /* 0x000e620000002600 */
[----:B------:R-:W-:Y:S01]  /*0030*/  IMAD.MOV.U32 R14, RZ, RZ, RZ ;  /* 0x000000ffff0e7224 */ /* 0x000fe200078e00ff */
[----:B------:R-:W-:Y:S01]  /*0040*/  ULDC.64 UR6, c[0x0][0x208] ;  /* 0x0000820000067ab9 */ /* 0x000fe20000000a00 */
[----:B------:R-:W2:Y:S01]  /*0050*/  S2R R15, SR_CTAID.X ;  /* 0x00000000000f7919 */ /* 0x000ea20000002500 */
[----:B------:R-:W3:Y:S04]  /*0060*/  S2R R18, SR_TID.X ;  /* 0x0000000000127919 */ /* 0x000ee80000002100 */
[----:B------:R-:W1:Y:S08]  /*0070*/  LDC R0, c[0x0][0x10] ;  /* 0x00000400ff007b82 */ /* 0x000e700000000800 */
[----:B------:R-:W4:Y:S01]  /*0080*/  LDC.64 R16, c[0x0][0x210] ;  /* 0x00008400ff107b82 */ /* 0x000f220000000a00 */
[----:B-1----:R-:W-:-:S02]  /*0090*/  IMAD R19, R19, R0, UR4 ;  /* 0x0000000413137e24 */ /* 0x002fc4000f8e0200 */
[----:B--2---:R-:W-:Y:S02]  /*00a0*/  IMAD.SHL.U32 R15, R15, 0x10, RZ ;  /* 0x000000100f0f7824 */ /* 0x004fe400078e00ff */
[----:B------:R-:W-:Y:S01]  /*00b0*/  IMAD.SHL.U32 R19, R19, 0x40, RZ ;  /* 0x0000004013137824 */ /* 0x000fe200078e00ff */
[----:B---3--:R-:W-:Y:S02]  /*00c0*/  SHF.R.U32.HI R0, RZ, 0x4, R18 ;  /* 0x00000004ff007819 */ /* 0x008fe40000011612 */
[----:B------:R-:W-:Y:S02]  /*00d0*/  LOP3.LUT R4, R15, 0xf, R18, 0xf8, !PT ;  /* 0x0000000f0f047812 */ /* 0x000fe400078ef812 */
[----:B------:R-:W-:Y:S02]  /*00e0*/  SGXT.U32 R0, R0, 0x3 ;  /* 0x000000030000781a */ /* 0x000fe40000000000 */
[----:B------:R-:W-:Y:S02]  /*00f0*/  ISETP.GE.AND P0, PT, R4, 0x9, PT ;  /* 0x000000090400780c */ /* 0x000fe40003f06270 */
[----:B------:R-:W-:-:S02]  /*0100*/  LOP3.LUT R3, R19, 0x8, R0, 0xfe, !PT ;  /* 0x0000000813037812 */ /* 0x000fc400078efe00 */
[----:B------:R-:W-:Y:S02]  /*0110*/  LOP3.LUT R2, R19, R0, RZ, 0xfc, !PT ;  /* 0x0000000013027212 */ /* 0x000fe400078efcff */
[C---:B------:R-:W-:Y:S01]  /*0120*/  ISETP.LT.AND P2, PT, R3.reuse, 0x40000, !P0 ;  /* 0x000400000300780c */ /* 0x040fe20004741270 */
[--C-:B------:R-:W-:Y:S01]  /*0130*/  IMAD R3, R3, 0x9, R4.reuse ;  /* 0x0000000903037824 */ /* 0x100fe200078e0204 */
[----:B------:R-:W-:Y:S01]  /*0140*/  LOP3.LUT R6, R19, 0x10, R0, 0xfe, !PT ;  /* 0x0000001013067812 */ /* 0x000fe200078efe00 */
[C---:B------:R-:W-:Y:S01]  /*0150*/  IMAD R5, R2.reuse, 0x9, R4 ;  /* 0x0000000902057824 */ /* 0x040fe200078e0204 */
[----:B------:R-:W-:Y:S02]  /*0160*/  LOP3.LUT R7, R19, 0x18, R0, 0xfe, !PT ;  /* 0x0000001813077812 */ /* 0x000fe400078efe00 */
[----:B------:R-:W-:Y:S01]  /*0170*/  ISETP.LT.AND P1, PT, R2, 0x40000, !P0 ;  /* 0x000400000200780c */ /* 0x000fe20004721270 */
[----:B----4-:R-:W-:Y:S01]  /*0180*/  IMAD.WIDE R2, R3, 0x4, R16 ;  /* 0x0000000403027825 */ /* 0x010fe200078e0210 */
[----:B------:R-:W-:-:S02]  /*0190*/  ISETP.LT.AND P6, PT, R6, 0x40000, !P0 ;  /* 0x000400000600780c */ /* 0x000fc400047c1270 */
[----:B------:R-:W-:Y:S02]  /*01a0*/  LOP3.LUT R8, R19, 0x20, R0, 0xfe, !PT ;  /* 0x0000002013087812 */ /* 0x000fe400078efe00 */
[----:B------:R-:W-:Y:S01]  /*01b0*/  ISETP.LT.AND P5, PT, R7, 0x40000, !P0 ;  /* 0x000400000700780c */ /* 0x000fe200047a1270 */
[----:B------:R1:W2:Y:S01]  /*01c0*/  @P2 LDG.E.EL R14, desc[UR6][R2.64] ;  /* 0x00000006020e2981 */ /* 0x0002a2000c2e1900 */
[----:B------:R-:W-:Y:S02]  /*01d0*/  LOP3.LUT R4, R19, 0x28, R0, 0xfe, !PT ;  /* 0x0000002813047812 */ /* 0x000fe400078efe00 */
[----:B------:R-:W-:Y:S02]  /*01e0*/  LOP3.LUT R6, R19, 0x30, R0, 0xfe, !PT ;  /* 0x0000003013067812 */ /* 0x000fe400078efe00 */
[----:B------:R-:W-:Y:S02]  /*01f0*/  LOP3.LUT R7, R19, 0x38, R0, 0xfe, !PT ;  /* 0x0000003813077812 */ /* 0x000fe400078efe00 */
[----:B------:R-:W-:-:S02]  /*0200*/  ISETP.LT.AND P4, PT, R8, 0x40000, !P0 ;  /* 0x000400000800780c */ /* 0x000fc40004781270 */
[----:B------:R-:W-:Y:S02]  /*0210*/  ISETP.LT.AND P3, PT, R4, 0x40000, !P0 ;  /* 0x000400000400780c */ /* 0x000fe40004761270 */
[----:B------:R-:W-:Y:S02]  /*0220*/  ISETP.LT.AND P2, PT, R6, 0x40000, !P0 ;  /* 0x000400000600780c */ /* 0x000fe40004741270 */
[----:B------:R-:W-:Y:S01]  /*0230*/  ISETP.LT.AND P0, PT, R7, 0x40000, !P0 ;  /* 0x000400000700780c */ /* 0x000fe20004701270 */
[C---:B------:R-:W-:Y:S02]  /*0240*/  VIADD R7, R5.reuse, 0x90 ;  /* 0x0000009005077836 */ /* 0x040fe40000000000 */
[C---:B------:R-:W-:Y:S02]  /*0250*/  VIADD R9, R5.reuse, 0xd8 ;  /* 0x000000d805097836 */ /* 0x040fe40000000000 */
[C---:B------:R-:W-:Y:S02]  /*0260*/  VIADD R11, R5.reuse, 0x120 ;  /* 0x00000120050b7836 */ /* 0x040fe40000000000 */
[----:B------:R-:W-:-:S02]  /*0270*/  VIADD R13, R5, 0x168 ;  /* 0x00000168050d7836 */ /* 0x000fc40000000000 */
[C---:B------:R-:W-:Y:S02]  /*0280*/  VIADD R23, R5.reuse, 0x1b0 ;  /* 0x000001b005177836 */ /* 0x040fe40000000000 */
[C---:B------:R-:W-:Y:S02]  /*0290*/  VIADD R25, R5.reuse, 0x1f8 ;  /* 0x000001f805197836 */ /* 0x040fe40000000000 */
[----:B-1----:R-:W-:-:S04]  /*02a0*/  IMAD.WIDE R2, R5, 0x4, R16 ;  /* 0x0000000405027825 */ /* 0x002fc800078e0210 */
[----:B------:R-:W-:-:S04]  /*02b0*/  IMAD.WIDE R4, R7, 0x4, R16 ;  /* 0x0000000407047825 */ /* 0x000fc800078e0210 */
[----:B------:R-:W-:-:S04]  /*02c0*/  IMAD.WIDE R6, R9, 0x4, R16 ;  /* 0x0000000409067825 */ /* 0x000fc800078e0210 */
[----:B------:R-:W-:Y:S01]  /*02d0*/  IMAD.WIDE R8, R11, 0x4, R16 ;  /* 0x000000040b087825 */ /* 0x000fe200078e0210 */
[----:B------:R-:W-:-:S03]  /*02e0*/  CS2R R20, SRZ ;  /* 0x0000000000147805 */ /* 0x000fc6000001ff00 */
[----:B------:R-:W-:-:S03]  /*02f0*/  IMAD.WIDE R10, R13, 0x4, R16 ;  /* 0x000000040d0a7825 */ /* 0x000fc600078e0210 */
[----:B------:R1:W3:Y:S01]  /*0300*/  @P6 LDG.E.EL R20, desc[UR6][R4.64] ;  /* 0x0000000604146981 */ /* 0x0002e2000c2e1900 */
[--C-:B------:R-:W-:Y:S01]  /*0310*/  IMAD.WIDE R12, R23, 0x4, R16.reuse ;  /* 0x00000004170c7825 */ /* 0x100fe200078e0210 */
[----:B------:R-:W-:Y:S02]  /*0320*/  CS2R R22, SRZ ;  /* 0x0000000000167805 */ /* 0x000fe4000001ff00 */
[----:B------:R-:W4:Y:S01]  /*0330*/  @P5 LDG.E.EL R21, desc[UR6][R6.64] ;  /* 0x0000000606155981 */ /* 0x000f22000c2e1900 */
[----:B------:R-:W-:Y:S01]  /*0340*/  IMAD.WIDE R16, R25, 0x4, R16 ;  /* 0x0000000419107825 */ /* 0x000fe200078e0210 */
[----:B------:R-:W-:Y:S02]  /*0350*/  CS2R R24, SRZ ;  /* 0x0000000000187805 */ /* 0x000fe4000001ff00 */
[----:B------:R-:W5:Y:S01]  /*0360*/  @P4 LDG.E.EL R22, desc[UR6][R8.64] ;  /* 0x0000000608164981 */ /* 0x000f62000c2e1900 */
[----:B------:R-:W-:-:S03]  /*0370*/  IMAD.MOV.U32 R26, RZ, RZ, RZ ;  /* 0x000000ffff1a7224 */ /* 0x000fc600078e00ff */
[----:B------:R-:W5:Y:S04]  /*0380*/  @P3 LDG.E.EL R24, desc[UR6][R10.64] ;  /* 0x000000060a183981 */ /* 0x000f68000c2e1900 */
[----:B------:R1:W5:Y:S04]  /*0390*/  @P2 LDG.E.EL R23, desc[UR6][R12.64] ;  /* 0x000000060c172981 */ /* 0x000368000c2e1900 */
[----:B------:R1:W5:Y:S04]  /*03a0*/  @P1 LDG.E.EL R25, desc[UR6][R2.64] ;  /* 0x0000000602191981 */ /* 0x000368000c2e1900 */
[----:B------:R-:W5:Y:S01]  /*03b0*/  @P0 LDG.E.EL R26, desc[UR6][R16.64] ;  /* 0x00000006101a0981 */ /* 0x000f62000c2e1900 */
[----:B------:R-:W1:Y:S01]  /*03c0*/  S2R R27, SR_TID.X ;  /* 0x00000000001b7919 */ /* 0x000e620000002100 */
[----:B------:R-:W1:Y:S01]  /*03d0*/  S2UR UR5, SR_CgaCtaId ;  /* 0x00000000000579c3 */ /* 0x000e620000008800 */
[----:B------:R-:W-:-:S02]  /*03e0*/  UMOV UR4, 0x400 ;  /* 0x0000040000047882 */ /* 0x000fc40000000000 */
[----:B01----:R-:W-:Y:S01]  /*03f0*/  UPRMT UR4, UR5, 0x654, UR4 ;  /* 0x0000065405047896 */ /* 0x003fe20008000004 */
[----:B------:R-:W-:Y:S01]  /*0400*/  IMAD.SHL.U32 R4, R27, 0x40, RZ ;  /* 0x000000401b047824 */ /* 0x000fe200078e00ff */
[----:B------:R-:W-:-:S04]  /*0410*/  SHF.R.U32.HI R5, RZ, 0x4, R27 ;  /* 0x00000004ff057819 */ /* 0x000fc8000001161b */
[----:B------:R-:W-:Y:S02]  /*0420*/  SGXT.U32 R5, R5, 0x3 ;  /* 0x000000030505781a */ /* 0x000fe40000000000 */
[----:B------:R-:W-:-:S04]  /*0430*/  LOP3.LUT R4, R4, 0x3c0, RZ, 0xc0, !PT ;  /* 0x000003c004047812 */ /* 0x000fc800078ec0ff */
[C---:B------:R-:W-:Y:S02]  /*0440*/  LOP3.LUT R5, R4.reuse, R5, RZ, 0xfc, !PT ;  /* 0x0000000504057212 */ /* 0x040fe400078efcff */
[----:B------:R-:W-:-:S05]  /*0450*/  LEA.HI R4, R4, UR4, RZ, 0x1e ;  /* 0x0000000404047c11 */ /* 0x000fca000f8ff0ff */
[----:B------:R-:W-:Y:S01]  /*0460*/  IMAD R13, R5, 0x4, R4 ;  /* 0x00000004050d7824 */ /* 0x000fe200078e0204 */
[C---:B------:R-:W-:Y:S01]  /*0470*/  LOP3.LUT R2, R27.reuse, 0x70, RZ, 0xc0, !PT ;  /* 0x000000701b027812 */ /* 0x040fe200078ec0ff */
[----:B------:R-:W-:-:S04]  /*0480*/  IMAD.SHL.U32 R8, R27, 0x4, RZ ;  /* 0x000000041b087824 */ /* 0x000fc800078e00ff */
[----:B------:R-:W-:Y:S01]  /*0490*/  VIADD R3, R2, UR4 ;  /* 0x0000000402037c36 */ /* 0x000fe20008000000 */
[----:B------:R-:W-:-:S05]  /*04a0*/  LOP3.LUT R8, R8, 0x1fc, RZ, 0xc0, !PT ;  /* 0x000001fc08087812 */ /* 0x000fca00078ec0ff */
[----:B------:R-:W-:Y:S02]  /*04b0*/  IMAD R4, R8, 0x4, R3 ;  /* 0x0000000408047824 */ /* 0x000fe400078e0203 */
[----:B------:R-:W-:Y:S01]  /*04c0*/  IMAD.SHL.U32 R18, R18, 0x4, RZ ;  /* 0x0000000412127824 */ /* 0x000fe200078e00ff */
[----:B------:R-:W0:Y:S04]  /*04d0*/  LDC.64 R2, c[0x0][0x218] ;  /* 0x00008600ff027b82 */ /* 0x000e280000000a00 */
[----:B------:R-:W-:-:S04]  /*04e0*/  LOP3.LUT R18, R19, 0x3c, R18, 0xf8, !PT ;  /* 0x0000003c13127812 */ /* 0x000fc800078ef812 */
[----:B------:R-:W-:-:S04]  /*04f0*/  SHF.R.S32.HI R9, RZ, 0x1f, R18 ;  /* 0x0000001fff097819 */ /* 0x000fc80000011412 */
[----:B------:R-:W-:-:S04]  /*0500*/  LEA.HI R9, R9, R18, RZ, 0x9 ;  /* 0x0000001209097211 */ /* 0x000fc800078f48ff */
[----:B------:R-:W-:Y:S02]  /*0510*/  LOP3.LUT R11, R9, 0xfffffe00, RZ, 0xc0, !PT ;  /* 0xfffffe00090b7812 */ /* 0x000fe400078ec0ff */
[----:B------:R-:W-:Y:S02]  /*0520*/  SHF.R.S32.HI R10, RZ, 0x9, R9 ;  /* 0x00000009ff0a7819 */ /* 0x000fe40000011409 */
[C---:B------:R-:W-:Y:S01]  /*0530*/  ISETP.GE.AND P0, PT, R18.reuse, 0x40000, PT ;  /* 0x000400001200780c */ /* 0x040fe20003f06270 */
[----:B------:R-:W-:Y:S01]  /*0540*/  IMAD.IADD R11, R18, 0x1, -R11 ;  /* 0x00000001120b7824 */ /* 0x000fe200078e0a0b */
[----:B------:R-:W-:Y:S02]  /*0550*/  LOP3.LUT R9, R15, R0, RZ, 0xfc, !PT ;  /* 0x000000000f097212 */ /* 0x000fe400078efcff */
[----:B------:R-:W-:Y:S01]  /*0560*/  LOP3.LUT R0, R15, 0x8, R0, 0xfe, !PT ;  /* 0x000000080f007812 */ /* 0x000fe200078efe00 */
[----:B------:R-:W-:Y:S01]  /*0570*/  IMAD R12, R10, 0x1200, R11 ;  /* 0x000012000a0c7824 */ /* 0x000fe200078e020b */
[----:B------:R-:W-:-:S02]  /*0580*/  ISETP.LT.AND P1, PT, R9, 0x9, !P0 ;  /* 0x000000090900780c */ /* 0x000fc40004721270 */
[----:B------:R-:W-:Y:S01]  /*0590*/  ISETP.LT.AND P0, PT, R0, 0x9, !P0 ;  /* 0x000000090000780c */ /* 0x000fe20004701270 */
[----:B------:R-:W-:-:S04]  /*05a0*/  IMAD R11, R9, 0x200, R12 ;  /* 0x00000200090b7824 */ /* 0x000fc800078e020c */
[----:B0-----:R-:W-:Y:S01]  /*05b0*/  IMAD.WIDE R10, R11, 0x4, R2 ;  /* 0x000000040b0a7825 */ /* 0x001fe200078e0202 */
[----:B--2---:R-:W-:Y:S04]  /*05c0*/  STS [R13+0x20], R14 ;  /* 0x0000200e0d007388 */ /* 0x004fe80000000800 */
[----:B---3--:R-:W-:Y:S04]  /*05d0*/  STS [R13+0x40], R20 ;  /* 0x000040140d007388 */ /* 0x008fe80000000800 */
[----:B----4-:R-:W-:Y:S04]  /*05e0*/  STS [R13+0x60], R21 ;  /* 0x000060150d007388 */ /* 0x010fe80000000800 */
[----:B-----5:R-:W-:Y:S04]  /*05f0*/  STS [R13+0x80], R22 ;  /* 0x000080160d007388 */ /* 0x020fe80000000800 */
[----:B------:R-:W-:Y:S04]  /*0600*/  STS [R13+0xa0], R24 ;  /* 0x0000a0180d007388 */ /* 0x000fe80000000800 */
[----:B------:R-:W-:Y:S04]  /*0610*/  STS [R13+0xc0], R23 ;  /* 0x0000c0170d007388 */ /* 0x000fe80000000800 */
[----:B------:R-:W-:Y:S04]  /*0620*/  STS [R13], R25 ;  /* 0x000000190d007388 */ /* 0x000fe80000000800 */
[----:B------:R0:W-:Y:S01]  /*0630*/  STS [R13+0xe0], R26 ;  /* 0x0000e01a0d007388 */ /* 0x0001e20000000800 */
[----:B------:R-:W-:Y:S06]  /*0640*/  BAR.SYNC.DEFER_BLOCKING 0x0 ;  /* 0x0000000000007b1d */ /* 0x000fec0000010000 */
[----:B------:R-:W1:Y:S01]  /*0650*/  LDS.128 R4, [R4] ;  /* 0x0000000004047984 */ /* 0x000e620000000c00 */
[----:B0-----:R-:W-:-:S04]  /*0660*/  LOP3.LUT R13, R8, 0x200, RZ, 0xfc, !PT ;  /* 0x00000200080d7812 */ /* 0x001fc800078efcff */
[----:B------:R-:W-:-:S04]  /*0670*/  SHF.R.U32.HI R13, RZ, 0x2, R13 ;  /* 0x00000002ff0d7819 */ /* 0x000fc8000001160d */
[----:B------:R-:W-:-:S05]  /*0680*/  LOP3.LUT R13, R13, 0xf0, RZ, 0xc0, !PT ;  /* 0x000000f00d0d7812 */ /* 0x000fca00078ec0ff */
[----:B------:R-:W-:-:S04]  /*0690*/  VIADD R13, R13, UR4 ;  /* 0x000000040d0d7c36 */ /* 0x000fc80008000000 */
[----:B------:R-:W-:Y:S01]  /*06a0*/  IMAD R13, R8, 0x4, R13 ;  /* 0x00000004080d7824 */ /* 0x000fe200078e020d */
[----:B-1----:R0:W-:Y:S02]  /*06b0*/  @P1 STG.E.128 desc[UR6][R10.64], R4 ;  /* 0x000000040a001986 */ /* 0x0021e4000c101d06 */
[----:B0-----:R-:W-:Y:S05]  /*06c0*/  @!P0 EXIT ;  /* 0x000000000000894d */ /* 0x001fea0003800000 */
[----:B0-----:R-:W0:Y:S01]  /*06d0*/  LDS.128 R8, [R13+0x800] ;  /* 0x000800000d087984 */ /* 0x001e220000000c00 */
[----:B------:R-:W-:-:S04]  /*06e0*/  IMAD R5, R0, 0x200, R12 ;  /* 0x0000020000057824 */ /* 0x000fc800078e020c */
[----:B------:R-:W-:-:S05]  /*06f0*/  IMAD.WIDE R2, R5, 0x4, R2 ;  /* 0x0000000405027825 */ /* 0x000fca00078e0202 */
[----:B0-----:R-:W-:Y:S01]  /*0700*/  STG.E.128 desc[UR6][R2.64], R8 ;  /* 0x0000000802007986 */ /* 0x001fe2000c101d06 */
[----:B------:R-:W-:Y:S05]  /*0710*/  EXIT ;  /* 0x000000000000794d */ /* 0x000fea0003800000 */
.L_x_0:
[----:B------:R-:W-:-:S00]  /*0720*/  BRA `(.L_x_0) ;  /* 0xfffffffc00fc7947 */ /* 0x000fc0000383ffff */
[----:B------:R-:W-:-:S00]  /*0730*/  NOP ;  /* 0x0000000000007918 */ /* 0x000fc00000000000 */
        /* <DEDUP_REMOVED lines=12> */
.L_x_1:


//--------------------- .nv.shared.triton_poi_fused_0 --------------------------
	.section	.nv.shared.triton_poi_fused_0,"aw",@nobits
	.sectionflags	@""
	.align	16
	.zero		1024


//--------------------- .nv.constant0.triton_poi_fused_0 --------------------------
	.section	.nv.constant0.triton_poi_fused_0,"a",@progbits
	.sectionflags	@""
	.align	4
.nv.constant0.triton_poi_fused_0:
	.zero		552
